//
// Generated by NVIDIA NVVM Compiler
//
// Compiler Build ID: CL-36424714
// Cuda compilation tools, release 13.0, V13.0.88
// Based on NVVM 20.0.0
//

.version 9.0
.target sm_100
.address_size 64

	// .globl	_Z8myKernelPi

.visible .entry _Z8myKernelPi(
	.param .u64 .ptr .align 1 _Z8myKernelPi_param_0
)
{
	.reg .b32 	%r<7>;
	.reg .b64 	%rd<5>;

	ld.param.u64 	%rd1, [_Z8myKernelPi_param_0];
	cvta.to.global.u64 	%rd2, %rd1;
	mov.u32 	%r1, %ctaid.x;
	mov.u32 	%r2, %ntid.x;
	mov.u32 	%r3, %tid.x;
	mad.lo.s32 	%r4, %r1, %r2, %r3;
	mul.wide.s32 	%rd3, %r4, 4;
	add.s64 	%rd4, %rd2, %rd3;
	ld.global.u32 	%r5, [%rd4];
	shl.b32 	%r6, %r5, 1;
	st.global.u32 	[%rd4], %r6;
	ret;

}


// ===== COMPILED SASS (sm_100) =====

	.target	sm_100

	.elftype	@"ET_EXEC"


//--------------------- .note.nv.tkinfo           --------------------------
	.section	.note.nv.tkinfo,"",@"SHT_NOTE"
	.sectionflags	@"SHF_NOTE_NV_TKINFO"
	.tkinfo
        /*0018*/ 	.word	0x00000002
        /*0030*/ 	.string	""
        /*0030*/ 	.string	"ptxas"
        /*0030*/ 	.string	"Cuda compilation tools, release 13.0, V13.0.88"
        /*0030*/ 	.string	"Build cuda_13.0.r13.0/compiler.36424714_0"
        /*0030*/ 	.string	"-arch sm_100 -m 64 "



//--------------------- .note.nv.cuinfo           --------------------------
	.section	.note.nv.cuinfo,"",@"SHT_NOTE"
	.sectionflags	@"SHF_NOTE_NV_CUINFO"
        /*0018*/ 	.short	0x0002
        /*001a*/ 	.short	0x0064
        /*001c*/ 	.short	0x0082
	.zero		2


//--------------------- .nv.info                  --------------------------
	.section	.nv.info,"",@"SHT_CUDA_INFO"
	.align	4


	//----- nvinfo : EIATTR_REGCOUNT
	.align		4
        /*0000*/ 	.byte	0x04, 0x2f
        /*0002*/ 	.short	(.L_1 - .L_0)
	.align		4
.L_0:
        /*0004*/ 	.word	index@(_Z8myKernelPi)
        /*0008*/ 	.word	0x00000008


	//----- nvinfo : EIATTR_FRAME_SIZE
	.align		4
.L_1:
        /*000c*/ 	.byte	0x04, 0x11
        /*000e*/ 	.short	(.L_3 - .L_2)
	.align		4
.L_2:
        /*0010*/ 	.word	index@(_Z8myKernelPi)
        /*0014*/ 	.word	0x00000000


	//----- nvinfo : EIATTR_MIN_STACK_SIZE
	.align		4
.L_3:
        /*0018*/ 	.byte	0x04, 0x12
        /*001a*/ 	.short	(.L_5 - .L_4)
	.align		4
.L_4:
        /*001c*/ 	.word	index@(_Z8myKernelPi)
        /*0020*/ 	.word	0x00000000
.L_5:


//--------------------- .nv.compat                --------------------------
	.section	.nv.compat,"",@"SHT_CUDA_COMPAT_INFO"
	.align	4
        /*0000*/ 	.byte	0x02, 0x09, 0x00, 0x00, 0x02, 0x02, 0x01, 0x00, 0x02, 0x05, 0x05, 0x00, 0x03, 0x07, 0x01, 0x01
        /*0010*/ 	.byte	0x02, 0x03, 0x00, 0x00, 0x02, 0x06, 0x01, 0x00, 0x04, 0x0b, 0x08, 0x00, 0x09, 0x00, 0x00, 0x00
        /*0020*/ 	.byte	0x00, 0x00, 0x00, 0x00


//--------------------- .nv.info._Z8myKernelPi    --------------------------
	.section	.nv.info._Z8myKernelPi,"",@"SHT_CUDA_INFO"
	.sectionflags	@""
	.align	4


	//----- nvinfo : EIATTR_CUDA_API_VERSION
	.align		4
        /*0000*/ 	.byte	0x04, 0x37
        /*0002*/ 	.short	(.L_7 - .L_6)
.L_6:
        /*0004*/ 	.word	0x00000082


	//----- nvinfo : EIATTR_KPARAM_INFO
	.align		4
.L_7:
        /*0008*/ 	.byte	0x04, 0x17
        /*000a*/ 	.short	(.L_9 - .L_8)
.L_8:
        /*000c*/ 	.word	0x00000000
        /*0010*/ 	.short	0x0000
        /*0012*/ 	.short	0x0000
        /*0014*/ 	.byte	0x00, 0xf5, 0x21, 0x00


	//----- nvinfo : EIATTR_SPARSE_MMA_MASK
	.align		4
.L_9:
        /*0018*/ 	.byte	0x03, 0x50
        /*001a*/ 	.short	0x0000


	//----- nvinfo : EIATTR_MAXREG_COUNT
	.align		4
        /*001c*/ 	.byte	0x03, 0x1b
        /*001e*/ 	.short	0x00ff


	//----- nvinfo : EIATTR_MERCURY_ISA_VERSION
	.align		4
        /*0020*/ 	.byte	0x03, 0x5f
        /*0022*/ 	.short	0x0101


	//----- nvinfo : EIATTR_VRC_CTA_INIT_COUNT
	.align		4
        /*0024*/ 	.byte	0x02, 0x4a
	.zero		1
	.zero		1


	//----- nvinfo : EIATTR_EXIT_INSTR_OFFSETS
	.align		4
        /*0028*/ 	.byte	0x04, 0x1c
        /*002a*/ 	.short	(.L_11 - .L_10)


	//   ....[0]....
.L_10:
        /*002c*/ 	.word	0x000000b0


	//----- nvinfo : EIATTR_CBANK_PARAM_SIZE
	.align		4
.L_11:
        /*0030*/ 	.byte	0x03, 0x19
        /*0032*/ 	.short	0x0008


	//----- nvinfo : EIATTR_PARAM_CBANK
	.align		4
        /*0034*/ 	.byte	0x04, 0x0a
        /*0036*/ 	.short	(.L_13 - .L_12)
	.align		4
.L_12:
        /*0038*/ 	.word	index@(.nv.constant0._Z8myKernelPi)
        /*003c*/ 	.short	0x0380
        /*003e*/ 	.short	0x0008


	//----- nvinfo : EIATTR_SW_WAR
	.align		4
.L_13:
        /*0040*/ 	.byte	0x04, 0x36
        /*0042*/ 	.short	(.L_15 - .L_14)
.L_14:
        /*0044*/ 	.word	0x00000008
.L_15:


//--------------------- .nv.callgraph             --------------------------
	.section	.nv.callgraph,"",@"SHT_CUDA_CALLGRAPH"
	.align	4
	.sectionentsize	8
	.align		4
        /*0000*/ 	.word	0x00000000
	.align		4
        /*0004*/ 	.word	0xffffffff
	.align		4
        /*0008*/ 	.word	0x00000000
	.align		4
        /*000c*/ 	.word	0xfffffffe
	.align		4
        /*0010*/ 	.word	0x00000000
	.align		4
        /*0014*/ 	.word	0xfffffffd
	.align		4
        /*0018*/ 	.word	0x00000000
	.align		4
        /*001c*/ 	.word	0xfffffffc


//--------------------- .text._Z8myKernelPi       --------------------------
	.section	.text._Z8myKernelPi,"ax",@progbits
	.align	128
        .global         _Z8myKernelPi
        .type           _Z8myKernelPi,@function
        .size           _Z8myKernelPi,(.L_x_1 - _Z8myKernelPi)
        .other          _Z8myKernelPi,@"STO_CUDA_ENTRY STV_DEFAULT"
_Z8myKernelPi:
.text._Z8myKernelPi:
[----:B------:R-:W-:Y:S01]  /*0000*/  LDC R1, c[0x0][0x37c] ;  /* 0x0000df00ff017b82 */ /* 0x000fe20000000800 */
[----:B------:R-:W0:Y:S07]  /*0010*/  S2R R0, SR_TID.X ;  /* 0x0000000000007919 */ /* 0x000e2e0000002100 */
[----:B------:R-:W0:Y:S01]  /*0020*/  S2UR UR6, SR_CTAID.X ;  /* 0x00000000000679c3 */ /* 0x000e220000002500 */
[----:B------:R-:W1:Y:S07]  /*0030*/  LDCU.64 UR4, c[0x0][0x358] ;  /* 0x00006b00ff0477ac */ /* 0x000e6e0008000a00 */
[----:B------:R-:W0:Y:S08]  /*0040*/  LDC R5, c[0x0][0x360] ;  /* 0x0000d800ff057b82 */ /* 0x000e300000000800 */
[----:B------:R-:W2:Y:S01]  /*0050*/  LDC.64 R2, c[0x0][0x380] ;  /* 0x0000e000ff027b82 */ /* 0x000ea20000000a00 */
[----:B0-----:R-:W-:-:S04]  /*0060*/  IMAD R5, R5, UR6, R0 ;  /* 0x0000000605057c24 */ /* 0x001fc8000f8e0200 */
[----:B--2---:R-:W-:-:S05]  /*0070*/  IMAD.WIDE R2, R5, 0x4, R2 ;  /* 0x0000000405027825 */ /* 0x004fca00078e0202 */
[----:B-1----:R-:W2:Y:S02]  /*0080*/  LDG.E R0, desc[UR4][R2.64] ;  /* 0x0000000402007981 */ /* 0x002ea4000c1e1900 */
[----:B--2---:R-:W-:-:S05]  /*0090*/  SHF.L.U32 R5, R0, 0x1, RZ ;  /* 0x0000000100057819 */ /* 0x004fca00000006ff */
[----:B------:R-:W-:Y:S01]  /*00a0*/  STG.E desc[UR4][R2.64], R5 ;  /* 0x0000000502007986 */ /* 0x000fe2000c101904 */
[----:B------:R-:W-:Y:S05]  /*00b0*/  EXIT ;  /* 0x000000000000794d */ /* 0x000fea0003800000 */
.L_x_0:
[----:B------:R-:W-:-:S00]  /*00c0*/  BRA `(.L_x_0) ;  /* 0xfffffffc00fc7947 */ /* 0x000fc0000383ffff */
[----:B------:R-:W-:-:S00]  /*00d0*/  NOP ;  /* 0x0000000000007918 */ /* 0x000fc00000000000 */
        /* <DEDUP_REMOVED lines=10> */
.L_x_1:


//--------------------- .nv.shared.reserved.0     --------------------------
	.section	.nv.shared.reserved.0,"aw",@nobits
	.weak		__nv_reservedSMEM_offset_0_alias
	.size		__nv_reservedSMEM_offset_0_alias, 0, 64
	.other		__nv_reservedSMEM_offset_0_alias,@"STO_CUDA_RESERVED_SHARED STV_DEFAULT"
__nv_reservedSMEM_offset_0_alias:
	.zero		0
	.zero		64


//--------------------- .nv.constant0._Z8myKernelPi --------------------------
	.section	.nv.constant0._Z8myKernelPi,"a",@progbits
	.sectionflags	@""
	.align	4
.nv.constant0._Z8myKernelPi:
	.zero		904


//--------------------- SYMBOLS --------------------------

	.type		.nv.reservedSmem.offset0,@object
	.size		.nv.reservedSmem.offset0,0x4
